//
// Generated by NVIDIA NVVM Compiler
//
// Compiler Build ID: CL-36424714
// Cuda compilation tools, release 13.0, V13.0.88
// Based on NVVM 20.0.0
//

.version 9.0
.target sm_100
.address_size 64

	// .globl	_Z17compute_histogramPiS_i
// _ZZ17compute_histogramPiS_iE16shared_histogram has been demoted

.visible .entry _Z17compute_histogramPiS_i(
	.param .u64 .ptr .align 1 _Z17compute_histogramPiS_i_param_0,
	.param .u64 .ptr .align 1 _Z17compute_histogramPiS_i_param_1,
	.param .u32 _Z17compute_histogramPiS_i_param_2
)
{
	.reg .pred 	%p<9>;
	.reg .b32 	%r<59>;
	.reg .b64 	%rd<15>;
	// demoted variable
	.shared .align 4 .b8 _ZZ17compute_histogramPiS_iE16shared_histogram[1024];
	ld.param.u64 	%rd3, [_Z17compute_histogramPiS_i_param_0];
	ld.param.u64 	%rd2, [_Z17compute_histogramPiS_i_param_1];
	ld.param.u32 	%r14, [_Z17compute_histogramPiS_i_param_2];
	cvta.to.global.u64 	%rd1, %rd3;
	mov.u32 	%r1, %tid.x;
	setp.gt.u32 	%p1, %r1, 255;
	shl.b32 	%r15, %r1, 2;
	mov.u32 	%r16, _ZZ17compute_histogramPiS_iE16shared_histogram;
	add.s32 	%r2, %r16, %r15;
	@%p1 bra 	$L__BB0_2;
	mov.b32 	%r17, 0;
	st.shared.u32 	[%r2], %r17;
$L__BB0_2:
	bar.sync 	0;
	mov.u32 	%r18, %ctaid.x;
	mov.u32 	%r19, %ntid.x;
	mad.lo.s32 	%r57, %r18, %r19, %r1;
	mov.u32 	%r20, %nctaid.x;
	mul.lo.s32 	%r4, %r19, %r20;
	setp.ge.s32 	%p2, %r57, %r14;
	@%p2 bra 	$L__BB0_9;
	add.s32 	%r21, %r57, %r4;
	max.s32 	%r22, %r14, %r21;
	setp.lt.s32 	%p3, %r21, %r14;
	selp.u32 	%r23, 1, 0, %p3;
	add.s32 	%r24, %r21, %r23;
	sub.s32 	%r25, %r22, %r24;
	div.u32 	%r26, %r25, %r4;
	add.s32 	%r5, %r26, %r23;
	and.b32  	%r27, %r5, 3;
	setp.eq.s32 	%p4, %r27, 3;
	@%p4 bra 	$L__BB0_6;
	add.s32 	%r28, %r5, 1;
	and.b32  	%r29, %r28, 3;
	neg.s32 	%r55, %r29;
$L__BB0_5:
	.pragma "nounroll";
	mul.wide.s32 	%rd4, %r57, 4;
	add.s64 	%rd5, %rd1, %rd4;
	ld.global.u32 	%r30, [%rd5];
	shl.b32 	%r31, %r30, 2;
	add.s32 	%r33, %r16, %r31;
	atom.shared.add.u32 	%r34, [%r33], 1;
	add.s32 	%r57, %r57, %r4;
	add.s32 	%r55, %r55, 1;
	setp.ne.s32 	%p5, %r55, 0;
	@%p5 bra 	$L__BB0_5;
$L__BB0_6:
	setp.lt.u32 	%p6, %r5, 3;
	@%p6 bra 	$L__BB0_9;
	mul.wide.s32 	%rd8, %r4, 4;
	shl.b32 	%r52, %r4, 2;
$L__BB0_8:
	mul.wide.s32 	%rd6, %r57, 4;
	add.s64 	%rd7, %rd1, %rd6;
	ld.global.u32 	%r35, [%rd7];
	shl.b32 	%r36, %r35, 2;
	add.s32 	%r38, %r16, %r36;
	atom.shared.add.u32 	%r39, [%r38], 1;
	add.s64 	%rd9, %rd7, %rd8;
	ld.global.u32 	%r40, [%rd9];
	shl.b32 	%r41, %r40, 2;
	add.s32 	%r42, %r16, %r41;
	atom.shared.add.u32 	%r43, [%r42], 1;
	add.s64 	%rd10, %rd9, %rd8;
	ld.global.u32 	%r44, [%rd10];
	shl.b32 	%r45, %r44, 2;
	add.s32 	%r46, %r16, %r45;
	atom.shared.add.u32 	%r47, [%r46], 1;
	add.s64 	%rd11, %rd10, %rd8;
	ld.global.u32 	%r48, [%rd11];
	shl.b32 	%r49, %r48, 2;
	add.s32 	%r50, %r16, %r49;
	atom.shared.add.u32 	%r51, [%r50], 1;
	add.s32 	%r57, %r52, %r57;
	setp.lt.s32 	%p7, %r57, %r14;
	@%p7 bra 	$L__BB0_8;
$L__BB0_9:
	setp.gt.u32 	%p8, %r1, 255;
	bar.sync 	0;
	@%p8 bra 	$L__BB0_11;
	cvta.to.global.u64 	%rd12, %rd2;
	mul.wide.u32 	%rd13, %r1, 4;
	add.s64 	%rd14, %rd12, %rd13;
	ld.shared.u32 	%r53, [%r2];
	atom.global.add.u32 	%r54, [%rd14], %r53;
$L__BB0_11:
	ret;

}


// ===== COMPILED SASS (sm_100) =====

	.target	sm_100

	.elftype	@"ET_EXEC"


//--------------------- .note.nv.tkinfo           --------------------------
	.section	.note.nv.tkinfo,"",@"SHT_NOTE"
	.sectionflags	@"SHF_NOTE_NV_TKINFO"
	.tkinfo
        /*0018*/ 	.word	0x00000002
        /*0030*/ 	.string	""
        /*0030*/ 	.string	"ptxas"
        /*0030*/ 	.string	"Cuda compilation tools, release 13.0, V13.0.88"
        /*0030*/ 	.string	"Build cuda_13.0.r13.0/compiler.36424714_0"
        /*0030*/ 	.string	"-arch sm_100 -m 64 "



//--------------------- .note.nv.cuinfo           --------------------------
	.section	.note.nv.cuinfo,"",@"SHT_NOTE"
	.sectionflags	@"SHF_NOTE_NV_CUINFO"
        /*0018*/ 	.short	0x0002
        /*001a*/ 	.short	0x0064
        /*001c*/ 	.short	0x0082
	.zero		2


//--------------------- .nv.info                  --------------------------
	.section	.nv.info,"",@"SHT_CUDA_INFO"
	.align	4


	//----- nvinfo : EIATTR_REGCOUNT
	.align		4
        /*0000*/ 	.byte	0x04, 0x2f
        /*0002*/ 	.short	(.L_1 - .L_0)
	.align		4
.L_0:
        /*0004*/ 	.word	index@(_Z17compute_histogramPiS_i)
        /*0008*/ 	.word	0x00000015


	//----- nvinfo : EIATTR_FRAME_SIZE
	.align		4
.L_1:
        /*000c*/ 	.byte	0x04, 0x11
        /*000e*/ 	.short	(.L_3 - .L_2)
	.align		4
.L_2:
        /*0010*/ 	.word	index@(_Z17compute_histogramPiS_i)
        /*0014*/ 	.word	0x00000000


	//----- nvinfo : EIATTR_MIN_STACK_SIZE
	.align		4
.L_3:
        /*0018*/ 	.byte	0x04, 0x12
        /*001a*/ 	.short	(.L_5 - .L_4)
	.align		4
.L_4:
        /*001c*/ 	.word	index@(_Z17compute_histogramPiS_i)
        /*0020*/ 	.word	0x00000000
.L_5:


//--------------------- .nv.compat                --------------------------
	.section	.nv.compat,"",@"SHT_CUDA_COMPAT_INFO"
	.align	4
        /*0000*/ 	.byte	0x02, 0x09, 0x00, 0x00, 0x02, 0x02, 0x01, 0x00, 0x02, 0x05, 0x05, 0x00, 0x03, 0x07, 0x01, 0x01
        /*0010*/ 	.byte	0x02, 0x03, 0x00, 0x00, 0x02, 0x06, 0x01, 0x00, 0x04, 0x0b, 0x08, 0x00, 0x09, 0x00, 0x00, 0x00
        /*0020*/ 	.byte	0x00, 0x00, 0x00, 0x00


//--------------------- .nv.info._Z17compute_histogramPiS_i --------------------------
	.section	.nv.info._Z17compute_histogramPiS_i,"",@"SHT_CUDA_INFO"
	.sectionflags	@""
	.align	4


	//----- nvinfo : EIATTR_CUDA_API_VERSION
	.align		4
        /*0000*/ 	.byte	0x04, 0x37
        /*0002*/ 	.short	(.L_7 - .L_6)
.L_6:
        /*0004*/ 	.word	0x00000082


	//----- nvinfo : EIATTR_KPARAM_INFO
	.align		4
.L_7:
        /*0008*/ 	.byte	0x04, 0x17
        /*000a*/ 	.short	(.L_9 - .L_8)
.L_8:
        /*000c*/ 	.word	0x00000000
        /*0010*/ 	.short	0x0002
        /*0012*/ 	.short	0x0010
        /*0014*/ 	.byte	0x00, 0xf0, 0x11, 0x00


	//----- nvinfo : EIATTR_KPARAM_INFO
	.align		4
.L_9:
        /*0018*/ 	.byte	0x04, 0x17
        /*001a*/ 	.short	(.L_11 - .L_10)
.L_10:
        /*001c*/ 	.word	0x00000000
        /*0020*/ 	.short	0x0001
        /*0022*/ 	.short	0x0008
        /*0024*/ 	.byte	0x00, 0xf5, 0x21, 0x00


	//----- nvinfo : EIATTR_KPARAM_INFO
	.align		4
.L_11:
        /*0028*/ 	.byte	0x04, 0x17
        /*002a*/ 	.short	(.L_13 - .L_12)
.L_12:
        /*002c*/ 	.word	0x00000000
        /*0030*/ 	.short	0x0000
        /*0032*/ 	.short	0x0000
        /*0034*/ 	.byte	0x00, 0xf5, 0x21, 0x00


	//----- nvinfo : EIATTR_SPARSE_MMA_MASK
	.align		4
.L_13:
        /*0038*/ 	.byte	0x03, 0x50
        /*003a*/ 	.short	0x0000


	//----- nvinfo : EIATTR_MAXREG_COUNT
	.align		4
        /*003c*/ 	.byte	0x03, 0x1b
        /*003e*/ 	.short	0x00ff


	//----- nvinfo : EIATTR_NUM_BARRIERS
	.align		4
        /*0040*/ 	.byte	0x02, 0x4c
        /*0042*/ 	.byte	0x01
	.zero		1


	//----- nvinfo : EIATTR_MERCURY_ISA_VERSION
	.align		4
        /*0044*/ 	.byte	0x03, 0x5f
        /*0046*/ 	.short	0x0101


	//----- nvinfo : EIATTR_VRC_CTA_INIT_COUNT
	.align		4
        /*0048*/ 	.byte	0x02, 0x4a
	.zero		1
	.zero		1


	//----- nvinfo : EIATTR_EXIT_INSTR_OFFSETS
	.align		4
        /*004c*/ 	.byte	0x04, 0x1c
        /*004e*/ 	.short	(.L_15 - .L_14)


	//   ....[0]....
.L_14:
        /*0050*/ 	.word	0x00000540


	//   ....[1]....
        /*0054*/ 	.word	0x00000590


	//----- nvinfo : EIATTR_CRS_STACK_SIZE
	.align		4
.L_15:
        /*0058*/ 	.byte	0x04, 0x1e
        /*005a*/ 	.short	(.L_17 - .L_16)
.L_16:
        /*005c*/ 	.word	0x00000000


	//----- nvinfo : EIATTR_CBANK_PARAM_SIZE
	.align		4
.L_17:
        /*0060*/ 	.byte	0x03, 0x19
        /*0062*/ 	.short	0x0014


	//----- nvinfo : EIATTR_PARAM_CBANK
	.align		4
        /*0064*/ 	.byte	0x04, 0x0a
        /*0066*/ 	.short	(.L_19 - .L_18)
	.align		4
.L_18:
        /*0068*/ 	.word	index@(.nv.constant0._Z17compute_histogramPiS_i)
        /*006c*/ 	.short	0x0380
        /*006e*/ 	.short	0x0014


	//----- nvinfo : EIATTR_SW_WAR
	.align		4
.L_19:
        /*0070*/ 	.byte	0x04, 0x36
        /*0072*/ 	.short	(.L_21 - .L_20)
.L_20:
        /*0074*/ 	.word	0x00000008
.L_21:


//--------------------- .nv.callgraph             --------------------------
	.section	.nv.callgraph,"",@"SHT_CUDA_CALLGRAPH"
	.align	4
	.sectionentsize	8
	.align		4
        /*0000*/ 	.word	0x00000000
	.align		4
        /*0004*/ 	.word	0xffffffff
	.align		4
        /*0008*/ 	.word	0x00000000
	.align		4
        /*000c*/ 	.word	0xfffffffe
	.align		4
        /*0010*/ 	.word	0x00000000
	.align		4
        /*0014*/ 	.word	0xfffffffd
	.align		4
        /*0018*/ 	.word	0x00000000
	.align		4
        /*001c*/ 	.word	0xfffffffc


//--------------------- .text._Z17compute_histogramPiS_i --------------------------
	.section	.text._Z17compute_histogramPiS_i,"ax",@progbits
	.align	128
        .global         _Z17compute_histogramPiS_i
        .type           _Z17compute_histogramPiS_i,@function
        .size           _Z17compute_histogramPiS_i,(.L_x_7 - _Z17compute_histogramPiS_i)
        .other          _Z17compute_histogramPiS_i,@"STO_CUDA_ENTRY STV_DEFAULT"
_Z17compute_histogramPiS_i:
.text._Z17compute_histogramPiS_i:
[----:B------:R-:W-:Y:S01]  /*0000*/  LDC R1, c[0x0][0x37c] ;  /* 0x0000df00ff017b82 */ /* 0x000fe20000000800 */
[----:B------:R-:W0:Y:S07]  /*0010*/  S2R R0, SR_TID.X ;  /* 0x0000000000007919 */ /* 0x000e2e0000002100 */
[----:B------:R-:W1:Y:S01]  /*0020*/  S2UR UR5, SR_CgaCtaId ;  /* 0x00000000000579c3 */ /* 0x000e620000008800 */
[----:B------:R-:W2:Y:S01]  /*0030*/  LDCU UR7, c[0x0][0x390] ;  /* 0x00007200ff0777ac */ /* 0x000ea20008000800 */
[----:B------:R-:W-:Y:S01]  /*0040*/  BSSY.RECONVERGENT B0, `(.L_x_0) ;  /* 0x000004e000007945 */ /* 0x000fe20003800200 */
[----:B------:R-:W-:Y:S01]  /*0050*/  UMOV UR4, 0x400 ;  /* 0x0000040000047882 */ /* 0x000fe20000000000 */
[----:B------:R-:W3:Y:S04]  /*0060*/  LDCU.64 UR8, c[0x0][0x358] ;  /* 0x00006b00ff0877ac */ /* 0x000ee80008000a00 */
[----:B------:R-:W4:Y:S08]  /*0070*/  S2UR UR6, SR_CTAID.X ;  /* 0x00000000000679c3 */ /* 0x000f300000002500 */
[----:B------:R-:W4:Y:S01]  /*0080*/  LDC R5, c[0x0][0x360] ;  /* 0x0000d800ff057b82 */ /* 0x000f220000000800 */
[----:B-1----:R-:W-:Y:S01]  /*0090*/  ULEA UR4, UR5, UR4, 0x18 ;  /* 0x0000000405047291 */ /* 0x002fe2000f8ec0ff */
[----:B------:R-:W1:Y:S01]  /*00a0*/  LDCU UR5, c[0x0][0x370] ;  /* 0x00006e00ff0577ac */ /* 0x000e620008000800 */
[----:B0-----:R-:W-:-:S04]  /*00b0*/  ISETP.GT.U32.AND P0, PT, R0, 0xff, PT ;  /* 0x000000ff0000780c */ /* 0x001fc80003f04070 */
[----:B------:R-:W-:Y:S01]  /*00c0*/  LEA R3, R0, UR4, 0x2 ;  /* 0x0000000400037c11 */ /* 0x000fe2000f8e10ff */
[----:B----4-:R-:W-:-:S08]  /*00d0*/  IMAD R7, R5, UR6, R0 ;  /* 0x0000000605077c24 */ /* 0x010fd0000f8e0200 */
[----:B------:R0:W-:Y:S01]  /*00e0*/  @!P0 STS [R3], RZ ;  /* 0x000000ff03008388 */ /* 0x0001e20000000800 */
[----:B------:R-:W-:Y:S01]  /*00f0*/  BAR.SYNC.DEFER_BLOCKING 0x0 ;  /* 0x0000000000007b1d */ /* 0x000fe20000010000 */
[----:B--2---:R-:W-:Y:S01]  /*0100*/  ISETP.GE.AND P1, PT, R7, UR7, PT ;  /* 0x0000000707007c0c */ /* 0x004fe2000bf26270 */
[----:B-1----:R-:W-:-:S12]  /*0110*/  IMAD R2, R5, UR5, RZ ;  /* 0x0000000505027c24 */ /* 0x002fd8000f8e02ff */
[----:B0--3--:R-:W-:Y:S05]  /*0120*/  @P1 BRA `(.L_x_1) ;  /* 0x0000000000fc1947 */ /* 0x009fea0003800000 */
[----:B------:R-:W0:Y:S01]  /*0130*/  I2F.U32.RP R10, R2 ;  /* 0x00000002000a7306 */ /* 0x000e220000209000 */
[C---:B------:R-:W-:Y:S01]  /*0140*/  IMAD.IADD R6, R2.reuse, 0x1, R7 ;  /* 0x0000000102067824 */ /* 0x040fe200078e0207 */
[----:B------:R-:W-:Y:S01]  /*0150*/  ISETP.NE.U32.AND P3, PT, R2, RZ, PT ;  /* 0x000000ff0200720c */ /* 0x000fe20003f65070 */
[----:B------:R-:W-:Y:S01]  /*0160*/  IMAD.MOV R11, RZ, RZ, -R2 ;  /* 0x000000ffff0b7224 */ /* 0x000fe200078e0a02 */
[----:B------:R-:W-:Y:S02]  /*0170*/  BSSY.RECONVERGENT B1, `(.L_x_2) ;  /* 0x0000026000017945 */ /* 0x000fe40003800200 */
[C---:B------:R-:W-:Y:S02]  /*0180*/  ISETP.GE.AND P1, PT, R6.reuse, UR7, PT ;  /* 0x0000000706007c0c */ /* 0x040fe4000bf26270 */
[----:B------:R-:W-:Y:S02]  /*0190*/  VIMNMX R9, PT, PT, R6, UR7, !PT ;  /* 0x0000000706097c48 */ /* 0x000fe4000ffe0100 */
[----:B------:R-:W-:-:S04]  /*01a0*/  SEL R8, RZ, 0x1, P1 ;  /* 0x00000001ff087807 */ /* 0x000fc80000800000 */
[----:B------:R-:W-:Y:S01]  /*01b0*/  IADD3 R9, PT, PT, R9, -R6, -R8 ;  /* 0x8000000609097210 */ /* 0x000fe20007ffe808 */
[----:B0-----:R-:W0:Y:S02]  /*01c0*/  MUFU.RCP R10, R10 ;  /* 0x0000000a000a7308 */ /* 0x001e240000001000 */
[----:B0-----:R-:W-:-:S06]  /*01d0*/  VIADD R4, R10, 0xffffffe ;  /* 0x0ffffffe0a047836 */ /* 0x001fcc0000000000 */
[----:B------:R0:W1:Y:S02]  /*01e0*/  F2I.FTZ.U32.TRUNC.NTZ R5, R4 ;  /* 0x0000000400057305 */ /* 0x000064000021f000 */
[----:B0-----:R-:W-:Y:S02]  /*01f0*/  IMAD.MOV.U32 R4, RZ, RZ, RZ ;  /* 0x000000ffff047224 */ /* 0x001fe400078e00ff */
[----:B-1----:R-:W-:-:S04]  /*0200*/  IMAD R11, R11, R5, RZ ;  /* 0x000000050b0b7224 */ /* 0x002fc800078e02ff */
[----:B------:R-:W-:-:S06]  /*0210*/  IMAD.HI.U32 R10, R5, R11, R4 ;  /* 0x0000000b050a7227 */ /* 0x000fcc00078e0004 */
[----:B------:R-:W-:-:S05]  /*0220*/  IMAD.HI.U32 R11, R10, R9, RZ ;  /* 0x000000090a0b7227 */ /* 0x000fca00078e00ff */
[----:B------:R-:W-:-:S05]  /*0230*/  IADD3 R4, PT, PT, -R11, RZ, RZ ;  /* 0x000000ff0b047210 */ /* 0x000fca0007ffe1ff */
[----:B------:R-:W-:Y:S02]  /*0240*/  IMAD R9, R2, R4, R9 ;  /* 0x0000000402097224 */ /* 0x000fe400078e0209 */
[----:B------:R-:W0:Y:S03]  /*0250*/  LDC.64 R4, c[0x0][0x380] ;  /* 0x0000e000ff047b82 */ /* 0x000e260000000a00 */
[----:B------:R-:W-:-:S13]  /*0260*/  ISETP.GE.U32.AND P1, PT, R9, R2, PT ;  /* 0x000000020900720c */ /* 0x000fda0003f26070 */
[----:B------:R-:W-:Y:S02]  /*0270*/  @P1 IMAD.IADD R9, R9, 0x1, -R2 ;  /* 0x0000000109091824 */ /* 0x000fe400078e0a02 */
[----:B------:R-:W-:-:S03]  /*0280*/  @P1 VIADD R11, R11, 0x1 ;  /* 0x000000010b0b1836 */ /* 0x000fc60000000000 */
[----:B------:R-:W-:-:S13]  /*0290*/  ISETP.GE.U32.AND P2, PT, R9, R2, PT ;  /* 0x000000020900720c */ /* 0x000fda0003f46070 */
[----:B------:R-:W-:Y:S01]  /*02a0*/  @P2 VIADD R11, R11, 0x1 ;  /* 0x000000010b0b2836 */ /* 0x000fe20000000000 */
[----:B------:R-:W-:-:S04]  /*02b0*/  @!P3 LOP3.LUT R11, RZ, R2, RZ, 0x33, !PT ;  /* 0x00000002ff0bb212 */ /* 0x000fc800078e33ff */
[----:B------:R-:W-:-:S04]  /*02c0*/  IADD3 R6, PT, PT, R8, R11, RZ ;  /* 0x0000000b08067210 */ /* 0x000fc80007ffe0ff */
[C---:B------:R-:W-:Y:S02]  /*02d0*/  LOP3.LUT R8, R6.reuse, 0x3, RZ, 0xc0, !PT ;  /* 0x0000000306087812 */ /* 0x040fe400078ec0ff */
[----:B------:R-:W-:Y:S02]  /*02e0*/  ISETP.GE.U32.AND P2, PT, R6, 0x3, PT ;  /* 0x000000030600780c */ /* 0x000fe40003f46070 */
[----:B------:R-:W-:-:S13]  /*02f0*/  ISETP.NE.AND P1, PT, R8, 0x3, PT ;  /* 0x000000030800780c */ /* 0x000fda0003f25270 */
[----:B0-----:R-:W-:Y:S05]  /*0300*/  @!P1 BRA `(.L_x_3) ;  /* 0x0000000000309947 */ /* 0x001fea0003800000 */
[----:B------:R-:W0:Y:S01]  /*0310*/  LDC.64 R10, c[0x0][0x380] ;  /* 0x0000e000ff0a7b82 */ /* 0x000e220000000a00 */
[----:B------:R-:W-:-:S05]  /*0320*/  VIADD R6, R6, 0x1 ;  /* 0x0000000106067836 */ /* 0x000fca0000000000 */
[----:B------:R-:W-:-:S05]  /*0330*/  LOP3.LUT R6, R6, 0x3, RZ, 0xc0, !PT ;  /* 0x0000000306067812 */ /* 0x000fca00078ec0ff */
[----:B------:R-:W-:-:S07]  /*0340*/  IMAD.MOV R6, RZ, RZ, -R6 ;  /* 0x000000ffff067224 */ /* 0x000fce00078e0a06 */
.L_x_4:
[----:B0-----:R-:W-:-:S06]  /*0350*/  IMAD.WIDE R8, R7, 0x4, R10 ;  /* 0x0000000407087825 */ /* 0x001fcc00078e020a */
[----:B------:R-:W2:Y:S01]  /*0360*/  LDG.E R8, desc[UR8][R8.64] ;  /* 0x0000000808087981 */ /* 0x000ea2000c1e1900 */
[----:B------:R-:W-:Y:S01]  /*0370*/  VIADD R6, R6, 0x1 ;  /* 0x0000000106067836 */ /* 0x000fe20000000000 */
[----:B------:R-:W-:-:S04]  /*0380*/  IADD3 R7, PT, PT, R2, R7, RZ ;  /* 0x0000000702077210 */ /* 0x000fc80007ffe0ff */
[----:B------:R-:W-:Y:S02]  /*0390*/  ISETP.NE.AND P1, PT, R6, RZ, PT ;  /* 0x000000ff0600720c */ /* 0x000fe40003f25270 */
[----:B-12---:R-:W-:-:S05]  /*03a0*/  LEA R12, R8, UR4, 0x2 ;  /* 0x00000004080c7c11 */ /* 0x006fca000f8e10ff */
[----:B------:R1:W-:Y:S06]  /*03b0*/  ATOMS.POPC.INC.32 RZ, [R12+URZ] ;  /* 0x000000000cff7f8c */ /* 0x0003ec000d8000ff */
[----:B------:R-:W-:Y:S05]  /*03c0*/  @P1 BRA `(.L_x_4) ;  /* 0xfffffffc00e01947 */ /* 0x000fea000383ffff */
.L_x_3:
[----:B------:R-:W-:Y:S05]  /*03d0*/  BSYNC.RECONVERGENT B1 ;  /* 0x0000000000017941 */ /* 0x000fea0003800200 */
.L_x_2:
[----:B------:R-:W-:Y:S05]  /*03e0*/  @!P2 BRA `(.L_x_1) ;  /* 0x00000000004ca947 */ /* 0x000fea0003800000 */
.L_x_5:
[----:B------:R-:W-:-:S04]  /*03f0*/  IMAD.WIDE R14, R7, 0x4, R4 ;  /* 0x00000004070e7825 */ /* 0x000fc800078e0204 */
[C---:B------:R-:W-:Y:S02]  /*0400*/  IMAD.WIDE R8, R2.reuse, 0x4, R14 ;  /* 0x0000000402087825 */ /* 0x040fe400078e020e */
[----:B------:R-:W2:Y:S02]  /*0410*/  LDG.E R14, desc[UR8][R14.64] ;  /* 0x000000080e0e7981 */ /* 0x000ea4000c1e1900 */
[C---:B------:R-:W-:Y:S02]  /*0420*/  IMAD.WIDE R10, R2.reuse, 0x4, R8 ;  /* 0x00000004020a7825 */ /* 0x040fe400078e0208 */
[----:B------:R-:W3:Y:S02]  /*0430*/  LDG.E R8, desc[UR8][R8.64] ;  /* 0x0000000808087981 */ /* 0x000ee4000c1e1900 */
[C---:B-1----:R-:W-:Y:S02]  /*0440*/  IMAD.WIDE R12, R2.reuse, 0x4, R10 ;  /* 0x00000004020c7825 */ /* 0x042fe400078e020a */
[----:B------:R-:W4:Y:S04]  /*0450*/  LDG.E R10, desc[UR8][R10.64] ;  /* 0x000000080a0a7981 */ /* 0x000f28000c1e1900 */
[----:B------:R-:W5:Y:S01]  /*0460*/  LDG.E R12, desc[UR8][R12.64] ;  /* 0x000000080c0c7981 */ /* 0x000f62000c1e1900 */
[----:B------:R-:W-:-:S05]  /*0470*/  IMAD R7, R2, 0x4, R7 ;  /* 0x0000000402077824 */ /* 0x000fca00078e0207 */
[----:B------:R-:W-:Y:S02]  /*0480*/  ISETP.GE.AND P1, PT, R7, UR7, PT ;  /* 0x0000000707007c0c */ /* 0x000fe4000bf26270 */
[----:B0-2---:R-:W-:-:S05]  /*0490*/  LEA R6, R14, UR4, 0x2 ;  /* 0x000000040e067c11 */ /* 0x005fca000f8e10ff */
[----:B------:R0:W-:Y:S01]  /*04a0*/  ATOMS.POPC.INC.32 RZ, [R6+URZ] ;  /* 0x0000000006ff7f8c */ /* 0x0001e2000d8000ff */
[----:B---3--:R-:W-:-:S05]  /*04b0*/  LEA R16, R8, UR4, 0x2 ;  /* 0x0000000408107c11 */ /* 0x008fca000f8e10ff */
[----:B------:R0:W-:Y:S01]  /*04c0*/  ATOMS.POPC.INC.32 RZ, [R16+URZ] ;  /* 0x0000000010ff7f8c */ /* 0x0001e2000d8000ff */
[----:B----4-:R-:W-:Y:S02]  /*04d0*/  LEA R17, R10, UR4, 0x2 ;  /* 0x000000040a117c11 */ /* 0x010fe4000f8e10ff */
[----:B-----5:R-:W-:-:S03]  /*04e0*/  LEA R18, R12, UR4, 0x2 ;  /* 0x000000040c127c11 */ /* 0x020fc6000f8e10ff */
[----:B------:R0:W-:Y:S04]  /*04f0*/  ATOMS.POPC.INC.32 RZ, [R17+URZ] ;  /* 0x0000000011ff7f8c */ /* 0x0001e8000d8000ff */
[----:B------:R0:W-:Y:S01]  /*0500*/  ATOMS.POPC.INC.32 RZ, [R18+URZ] ;  /* 0x0000000012ff7f8c */ /* 0x0001e2000d8000ff */
[----:B------:R-:W-:Y:S05]  /*0510*/  @!P1 BRA `(.L_x_5) ;  /* 0xfffffffc00b49947 */ /* 0x000fea000383ffff */
.L_x_1:
[----:B------:R-:W-:Y:S05]  /*0520*/  BSYNC.RECONVERGENT B0 ;  /* 0x0000000000007941 */ /* 0x000fea0003800200 */
.L_x_0:
[----:B------:R-:W-:Y:S06]  /*0530*/  BAR.SYNC.DEFER_BLOCKING 0x0 ;  /* 0x0000000000007b1d */ /* 0x000fec0000010000 */
[----:B------:R-:W-:Y:S05]  /*0540*/  @P0 EXIT ;  /* 0x000000000000094d */ /* 0x000fea0003800000 */
[----:B------:R-:W2:Y:S01]  /*0550*/  LDS R3, [R3] ;  /* 0x0000000003037984 */ /* 0x000ea20000000800 */
[----:B------:R-:W3:Y:S02]  /*0560*/  LDC.64 R4, c[0x0][0x388] ;  /* 0x0000e200ff047b82 */ /* 0x000ee40000000a00 */
[----:B---3--:R-:W-:-:S05]  /*0570*/  IMAD.WIDE.U32 R4, R0, 0x4, R4 ;  /* 0x0000000400047825 */ /* 0x008fca00078e0004 */
[----:B--2---:R-:W-:Y:S01]  /*0580*/  REDG.E.ADD.STRONG.GPU desc[UR8][R4.64], R3 ;  /* 0x000000030400798e */ /* 0x004fe2000c12e108 */
[----:B------:R-:W-:Y:S05]  /*0590*/  EXIT ;  /* 0x000000000000794d */ /* 0x000fea0003800000 */
.L_x_6:
[----:B------:R-:W-:-:S00]  /*05a0*/  BRA `(.L_x_6) ;  /* 0xfffffffc00fc7947 */ /* 0x000fc0000383ffff */
[----:B------:R-:W-:-:S00]  /*05b0*/  NOP ;  /* 0x0000000000007918 */ /* 0x000fc00000000000 */
        /* <DEDUP_REMOVED lines=12> */
.L_x_7:


//--------------------- .nv.shared._Z17compute_histogramPiS_i --------------------------
	.section	.nv.shared._Z17compute_histogramPiS_i,"aw",@nobits
	.sectionflags	@""
	.align	4
.nv.shared._Z17compute_histogramPiS_i:
	.zero		2048


//--------------------- .nv.shared.reserved.0     --------------------------
	.section	.nv.shared.reserved.0,"aw",@nobits
	.weak		__nv_reservedSMEM_offset_0_alias
	.size		__nv_reservedSMEM_offset_0_alias, 0, 64
	.other		__nv_reservedSMEM_offset_0_alias,@"STO_CUDA_RESERVED_SHARED STV_DEFAULT"
__nv_reservedSMEM_offset_0_alias:
	.zero		0
	.zero		64


//--------------------- .nv.constant0._Z17compute_histogramPiS_i --------------------------
	.section	.nv.constant0._Z17compute_histogramPiS_i,"a",@progbits
	.sectionflags	@""
	.align	4
.nv.constant0._Z17compute_histogramPiS_i:
	.zero		916


//--------------------- SYMBOLS --------------------------

	.type		.nv.reservedSmem.offset0,@object
	.size		.nv.reservedSmem.offset0,0x4
	.type		.nv.reservedSmem.cap,@object
	.size		.nv.reservedSmem.cap,0x4
